//
// Generated by NVIDIA NVVM Compiler
//
// Compiler Build ID: CL-36424714
// Cuda compilation tools, release 13.0, V13.0.88
// Based on NVVM 20.0.0
//

.version 9.0
.target sm_100
.address_size 64

	// .globl	_Z39stencil7_csr_partitioned_halo_kernel_3dPKiS0_PKdS2_S2_S2_Pdiiii

.visible .entry _Z39stencil7_csr_partitioned_halo_kernel_3dPKiS0_PKdS2_S2_S2_Pdiiii(
	.param .u64 .ptr .align 1 _Z39stencil7_csr_partitioned_halo_kernel_3dPKiS0_PKdS2_S2_S2_Pdiiii_param_0,
	.param .u64 .ptr .align 1 _Z39stencil7_csr_partitioned_halo_kernel_3dPKiS0_PKdS2_S2_S2_Pdiiii_param_1,
	.param .u64 .ptr .align 1 _Z39stencil7_csr_partitioned_halo_kernel_3dPKiS0_PKdS2_S2_S2_Pdiiii_param_2,
	.param .u64 .ptr .align 1 _Z39stencil7_csr_partitioned_halo_kernel_3dPKiS0_PKdS2_S2_S2_Pdiiii_param_3,
	.param .u64 .ptr .align 1 _Z39stencil7_csr_partitioned_halo_kernel_3dPKiS0_PKdS2_S2_S2_Pdiiii_param_4,
	.param .u64 .ptr .align 1 _Z39stencil7_csr_partitioned_halo_kernel_3dPKiS0_PKdS2_S2_S2_Pdiiii_param_5,
	.param .u64 .ptr .align 1 _Z39stencil7_csr_partitioned_halo_kernel_3dPKiS0_PKdS2_S2_S2_Pdiiii_param_6,
	.param .u32 _Z39stencil7_csr_partitioned_halo_kernel_3dPKiS0_PKdS2_S2_S2_Pdiiii_param_7,
	.param .u32 _Z39stencil7_csr_partitioned_halo_kernel_3dPKiS0_PKdS2_S2_S2_Pdiiii_param_8,
	.param .u32 _Z39stencil7_csr_partitioned_halo_kernel_3dPKiS0_PKdS2_S2_S2_Pdiiii_param_9,
	.param .u32 _Z39stencil7_csr_partitioned_halo_kernel_3dPKiS0_PKdS2_S2_S2_Pdiiii_param_10
)
{
	.reg .pred 	%p<79>;
	.reg .b32 	%r<82>;
	.reg .b64 	%rd<73>;
	.reg .b64 	%fd<69>;

	ld.param.u64 	%rd14, [_Z39stencil7_csr_partitioned_halo_kernel_3dPKiS0_PKdS2_S2_S2_Pdiiii_param_1];
	ld.param.u64 	%rd10, [_Z39stencil7_csr_partitioned_halo_kernel_3dPKiS0_PKdS2_S2_S2_Pdiiii_param_2];
	ld.param.u64 	%rd15, [_Z39stencil7_csr_partitioned_halo_kernel_3dPKiS0_PKdS2_S2_S2_Pdiiii_param_3];
	ld.param.u64 	%rd11, [_Z39stencil7_csr_partitioned_halo_kernel_3dPKiS0_PKdS2_S2_S2_Pdiiii_param_4];
	ld.param.u64 	%rd12, [_Z39stencil7_csr_partitioned_halo_kernel_3dPKiS0_PKdS2_S2_S2_Pdiiii_param_5];
	ld.param.u32 	%r27, [_Z39stencil7_csr_partitioned_halo_kernel_3dPKiS0_PKdS2_S2_S2_Pdiiii_param_7];
	ld.param.u32 	%r28, [_Z39stencil7_csr_partitioned_halo_kernel_3dPKiS0_PKdS2_S2_S2_Pdiiii_param_8];
	ld.param.u32 	%r29, [_Z39stencil7_csr_partitioned_halo_kernel_3dPKiS0_PKdS2_S2_S2_Pdiiii_param_10];
	cvta.to.global.u64 	%rd1, %rd10;
	cvta.to.global.u64 	%rd2, %rd15;
	cvta.to.global.u64 	%rd3, %rd11;
	cvta.to.global.u64 	%rd4, %rd12;
	cvta.to.global.u64 	%rd5, %rd14;
	mov.u32 	%r30, %ctaid.x;
	mov.u32 	%r31, %ntid.x;
	mov.u32 	%r32, %tid.x;
	mad.lo.s32 	%r1, %r30, %r31, %r32;
	setp.ge.s32 	%p1, %r1, %r27;
	@%p1 bra 	$L__BB0_40;
	ld.param.u64 	%rd70, [_Z39stencil7_csr_partitioned_halo_kernel_3dPKiS0_PKdS2_S2_S2_Pdiiii_param_0];
	cvta.to.global.u64 	%rd16, %rd70;
	add.s32 	%r33, %r28, %r1;
	mul.lo.s32 	%r2, %r29, %r29;
	div.s32 	%r34, %r33, %r2;
	div.s32 	%r36, %r33, %r29;
	rem.s32 	%r37, %r36, %r29;
	mul.lo.s32 	%r39, %r36, %r29;
	sub.s32 	%r40, %r33, %r39;
	div.s32 	%r42, %r27, %r2;
	div.s32 	%r44, %r1, %r2;
	mul.wide.s32 	%rd17, %r1, 4;
	add.s64 	%rd18, %rd16, %rd17;
	ld.global.nc.u32 	%r3, [%rd18];
	ld.global.nc.u32 	%r4, [%rd18+4];
	add.s32 	%r46, %r29, -1;
	min.s32 	%r47, %r34, %r37;
	max.s32 	%r48, %r34, %r37;
	min.s32 	%r49, %r47, %r40;
	max.s32 	%r50, %r48, %r40;
	setp.lt.s32 	%p2, %r50, %r46;
	min.s32 	%r51, %r49, %r44;
	setp.gt.s32 	%p3, %r51, 0;
	add.s32 	%r52, %r42, -1;
	setp.lt.s32 	%p4, %r44, %r52;
	and.pred  	%p5, %p2, %p4;
	and.pred  	%p6, %p5, %p3;
	sub.s32 	%r53, %r4, %r3;
	setp.eq.s32 	%p7, %r53, 7;
	and.pred  	%p8, %p6, %p7;
	@%p8 bra 	$L__BB0_41;
	setp.ge.s32 	%p9, %r3, %r4;
	mov.f64 	%fd68, 0d0000000000000000;
	@%p9 bra 	$L__BB0_39;
	add.s32 	%r6, %r28, %r27;
	sub.s32 	%r7, %r28, %r2;
	add.s32 	%r8, %r2, %r6;
	sub.s32 	%r9, %r2, %r28;
	and.b32  	%r10, %r53, 3;
	setp.eq.s32 	%p10, %r10, 0;
	mov.f64 	%fd68, 0d0000000000000000;
	mov.u32 	%r79, %r3;
	@%p10 bra 	$L__BB0_12;
	neg.s32 	%r77, %r10;
	mov.f64 	%fd68, 0d0000000000000000;
	mov.u32 	%r79, %r3;
$L__BB0_5:
	.pragma "nounroll";
	mul.wide.s32 	%rd19, %r79, 4;
	add.s64 	%rd20, %rd5, %rd19;
	ld.global.nc.u32 	%r54, [%rd20];
	setp.ge.s32 	%p11, %r54, %r28;
	setp.lt.s32 	%p12, %r54, %r6;
	and.pred  	%p13, %p11, %p12;
	@%p13 bra 	$L__BB0_10;
	setp.ne.s64 	%p14, %rd11, 0;
	setp.ge.s32 	%p15, %r54, %r7;
	and.pred  	%p16, %p14, %p15;
	setp.lt.s32 	%p17, %r54, %r28;
	and.pred  	%p18, %p17, %p16;
	@%p18 bra 	$L__BB0_9;
	setp.eq.s64 	%p19, %rd12, 0;
	or.pred  	%p21, %p19, %p12;
	setp.ge.s32 	%p22, %r54, %r8;
	mov.f64 	%fd60, 0d0000000000000000;
	or.pred  	%p23, %p21, %p22;
	@%p23 bra 	$L__BB0_11;
	sub.s32 	%r55, %r54, %r6;
	mul.wide.s32 	%rd21, %r55, 8;
	add.s64 	%rd22, %rd4, %rd21;
	ld.global.nc.f64 	%fd60, [%rd22];
	bra.uni 	$L__BB0_11;
$L__BB0_9:
	add.s32 	%r56, %r9, %r54;
	mul.wide.s32 	%rd23, %r56, 8;
	add.s64 	%rd24, %rd3, %rd23;
	ld.global.nc.f64 	%fd60, [%rd24];
	bra.uni 	$L__BB0_11;
$L__BB0_10:
	sub.s32 	%r57, %r54, %r28;
	mul.wide.s32 	%rd25, %r57, 8;
	add.s64 	%rd26, %rd2, %rd25;
	ld.global.nc.f64 	%fd60, [%rd26];
$L__BB0_11:
	mul.wide.s32 	%rd27, %r79, 8;
	add.s64 	%rd28, %rd1, %rd27;
	ld.global.nc.f64 	%fd37, [%rd28];
	fma.rn.f64 	%fd68, %fd60, %fd37, %fd68;
	add.s32 	%r79, %r79, 1;
	add.s32 	%r77, %r77, 1;
	setp.ne.s32 	%p24, %r77, 0;
	@%p24 bra 	$L__BB0_5;
$L__BB0_12:
	sub.s32 	%r58, %r3, %r4;
	setp.gt.u32 	%p25, %r58, -4;
	@%p25 bra 	$L__BB0_39;
	sub.s32 	%r80, %r79, %r4;
	add.s64 	%rd6, %rd5, 8;
$L__BB0_14:
	mul.wide.s32 	%rd29, %r79, 4;
	add.s64 	%rd7, %rd6, %rd29;
	ld.global.nc.u32 	%r59, [%rd7+-8];
	setp.lt.s32 	%p26, %r59, %r28;
	setp.ge.s32 	%p27, %r59, %r6;
	or.pred  	%p28, %p26, %p27;
	@%p28 bra 	$L__BB0_16;
	sub.s32 	%r62, %r59, %r28;
	mul.wide.s32 	%rd34, %r62, 8;
	add.s64 	%rd35, %rd2, %rd34;
	ld.global.nc.f64 	%fd64, [%rd35];
	bra.uni 	$L__BB0_20;
$L__BB0_16:
	setp.eq.s64 	%p29, %rd11, 0;
	setp.lt.s32 	%p30, %r59, %r7;
	or.pred  	%p31, %p29, %p30;
	setp.ge.s32 	%p32, %r59, %r28;
	or.pred  	%p33, %p32, %p31;
	@%p33 bra 	$L__BB0_18;
	add.s32 	%r61, %r9, %r59;
	mul.wide.s32 	%rd32, %r61, 8;
	add.s64 	%rd33, %rd3, %rd32;
	ld.global.nc.f64 	%fd64, [%rd33];
	bra.uni 	$L__BB0_20;
$L__BB0_18:
	setp.eq.s64 	%p34, %rd12, 0;
	setp.lt.s32 	%p35, %r59, %r6;
	or.pred  	%p36, %p34, %p35;
	setp.ge.s32 	%p37, %r59, %r8;
	mov.f64 	%fd64, 0d0000000000000000;
	or.pred  	%p38, %p36, %p37;
	@%p38 bra 	$L__BB0_20;
	sub.s32 	%r60, %r59, %r6;
	mul.wide.s32 	%rd30, %r60, 8;
	add.s64 	%rd31, %rd4, %rd30;
	ld.global.nc.f64 	%fd64, [%rd31];
$L__BB0_20:
	ld.param.u64 	%rd71, [_Z39stencil7_csr_partitioned_halo_kernel_3dPKiS0_PKdS2_S2_S2_Pdiiii_param_2];
	mul.wide.s32 	%rd36, %r79, 8;
	cvta.to.global.u64 	%rd37, %rd71;
	add.s64 	%rd38, %rd37, %rd36;
	add.s64 	%rd8, %rd38, 16;
	ld.global.nc.f64 	%fd39, [%rd38];
	fma.rn.f64 	%fd15, %fd64, %fd39, %fd68;
	ld.global.nc.u32 	%r63, [%rd7+-4];
	setp.ge.s32 	%p39, %r63, %r28;
	setp.lt.s32 	%p40, %r63, %r6;
	and.pred  	%p41, %p39, %p40;
	@%p41 bra 	$L__BB0_25;
	setp.ne.s64 	%p42, %rd11, 0;
	setp.ge.s32 	%p43, %r63, %r7;
	and.pred  	%p44, %p42, %p43;
	setp.lt.s32 	%p45, %r63, %r28;
	and.pred  	%p46, %p45, %p44;
	@%p46 bra 	$L__BB0_24;
	setp.eq.s64 	%p47, %rd12, 0;
	or.pred  	%p49, %p47, %p40;
	setp.ge.s32 	%p50, %r63, %r8;
	mov.f64 	%fd65, 0d0000000000000000;
	or.pred  	%p51, %p49, %p50;
	@%p51 bra 	$L__BB0_26;
	sub.s32 	%r64, %r63, %r6;
	mul.wide.s32 	%rd39, %r64, 8;
	add.s64 	%rd40, %rd4, %rd39;
	ld.global.nc.f64 	%fd65, [%rd40];
	bra.uni 	$L__BB0_26;
$L__BB0_24:
	add.s32 	%r65, %r9, %r63;
	mul.wide.s32 	%rd41, %r65, 8;
	add.s64 	%rd42, %rd3, %rd41;
	ld.global.nc.f64 	%fd65, [%rd42];
	bra.uni 	$L__BB0_26;
$L__BB0_25:
	sub.s32 	%r66, %r63, %r28;
	mul.wide.s32 	%rd43, %r66, 8;
	add.s64 	%rd44, %rd2, %rd43;
	ld.global.nc.f64 	%fd65, [%rd44];
$L__BB0_26:
	ld.global.nc.f64 	%fd41, [%rd8+-8];
	fma.rn.f64 	%fd20, %fd65, %fd41, %fd15;
	ld.global.nc.u32 	%r67, [%rd7];
	setp.ge.s32 	%p52, %r67, %r28;
	setp.lt.s32 	%p53, %r67, %r6;
	and.pred  	%p54, %p52, %p53;
	@%p54 bra 	$L__BB0_31;
	setp.ne.s64 	%p55, %rd11, 0;
	setp.ge.s32 	%p56, %r67, %r7;
	and.pred  	%p57, %p55, %p56;
	setp.lt.s32 	%p58, %r67, %r28;
	and.pred  	%p59, %p58, %p57;
	@%p59 bra 	$L__BB0_30;
	setp.eq.s64 	%p60, %rd12, 0;
	or.pred  	%p62, %p60, %p53;
	setp.ge.s32 	%p63, %r67, %r8;
	mov.f64 	%fd66, 0d0000000000000000;
	or.pred  	%p64, %p62, %p63;
	@%p64 bra 	$L__BB0_32;
	sub.s32 	%r68, %r67, %r6;
	mul.wide.s32 	%rd45, %r68, 8;
	add.s64 	%rd46, %rd4, %rd45;
	ld.global.nc.f64 	%fd66, [%rd46];
	bra.uni 	$L__BB0_32;
$L__BB0_30:
	add.s32 	%r69, %r9, %r67;
	mul.wide.s32 	%rd47, %r69, 8;
	add.s64 	%rd48, %rd3, %rd47;
	ld.global.nc.f64 	%fd66, [%rd48];
	bra.uni 	$L__BB0_32;
$L__BB0_31:
	sub.s32 	%r70, %r67, %r28;
	mul.wide.s32 	%rd49, %r70, 8;
	add.s64 	%rd50, %rd2, %rd49;
	ld.global.nc.f64 	%fd66, [%rd50];
$L__BB0_32:
	ld.global.nc.f64 	%fd43, [%rd8];
	fma.rn.f64 	%fd25, %fd66, %fd43, %fd20;
	ld.global.nc.u32 	%r71, [%rd7+4];
	setp.ge.s32 	%p65, %r71, %r28;
	setp.lt.s32 	%p66, %r71, %r6;
	and.pred  	%p67, %p65, %p66;
	@%p67 bra 	$L__BB0_37;
	setp.ne.s64 	%p68, %rd11, 0;
	setp.ge.s32 	%p69, %r71, %r7;
	and.pred  	%p70, %p68, %p69;
	setp.lt.s32 	%p71, %r71, %r28;
	and.pred  	%p72, %p71, %p70;
	@%p72 bra 	$L__BB0_36;
	setp.eq.s64 	%p73, %rd12, 0;
	setp.lt.s32 	%p74, %r71, %r6;
	or.pred  	%p75, %p73, %p74;
	setp.ge.s32 	%p76, %r71, %r8;
	mov.f64 	%fd67, 0d0000000000000000;
	or.pred  	%p77, %p75, %p76;
	@%p77 bra 	$L__BB0_38;
	sub.s32 	%r72, %r71, %r6;
	mul.wide.s32 	%rd51, %r72, 8;
	add.s64 	%rd52, %rd4, %rd51;
	ld.global.nc.f64 	%fd67, [%rd52];
	bra.uni 	$L__BB0_38;
$L__BB0_36:
	add.s32 	%r73, %r9, %r71;
	mul.wide.s32 	%rd53, %r73, 8;
	add.s64 	%rd54, %rd3, %rd53;
	ld.global.nc.f64 	%fd67, [%rd54];
	bra.uni 	$L__BB0_38;
$L__BB0_37:
	sub.s32 	%r74, %r71, %r28;
	mul.wide.s32 	%rd55, %r74, 8;
	add.s64 	%rd56, %rd2, %rd55;
	ld.global.nc.f64 	%fd67, [%rd56];
$L__BB0_38:
	ld.global.nc.f64 	%fd45, [%rd8+8];
	fma.rn.f64 	%fd68, %fd67, %fd45, %fd25;
	add.s32 	%r79, %r79, 4;
	add.s32 	%r80, %r80, 4;
	setp.ne.s32 	%p78, %r80, 0;
	@%p78 bra 	$L__BB0_14;
$L__BB0_39:
	ld.param.u64 	%rd72, [_Z39stencil7_csr_partitioned_halo_kernel_3dPKiS0_PKdS2_S2_S2_Pdiiii_param_6];
	cvta.to.global.u64 	%rd67, %rd72;
	mul.wide.s32 	%rd68, %r1, 8;
	add.s64 	%rd69, %rd67, %rd68;
	st.global.f64 	[%rd69], %fd68;
$L__BB0_40:
	ret;
$L__BB0_41:
	mul.wide.s32 	%rd57, %r1, 8;
	add.s64 	%rd58, %rd2, %rd57;
	ld.global.nc.f64 	%fd46, [%rd58];
	ld.global.nc.f64 	%fd47, [%rd58+-8];
	ld.global.nc.f64 	%fd48, [%rd58+8];
	sub.s32 	%r75, %r1, %r29;
	mul.wide.s32 	%rd59, %r75, 8;
	add.s64 	%rd60, %rd2, %rd59;
	ld.global.nc.f64 	%fd49, [%rd60];
	mul.wide.s32 	%rd61, %r29, 8;
	add.s64 	%rd62, %rd58, %rd61;
	ld.global.nc.f64 	%fd50, [%rd62];
	sub.s32 	%r76, %r1, %r2;
	mul.wide.s32 	%rd63, %r76, 8;
	add.s64 	%rd64, %rd2, %rd63;
	ld.global.nc.f64 	%fd51, [%rd64];
	mul.wide.u32 	%rd65, %r2, 8;
	add.s64 	%rd66, %rd58, %rd65;
	ld.global.nc.f64 	%fd52, [%rd66];
	mul.f64 	%fd53, %fd46, 0d4018000000000000;
	sub.f64 	%fd54, %fd53, %fd47;
	sub.f64 	%fd55, %fd54, %fd48;
	sub.f64 	%fd56, %fd55, %fd49;
	sub.f64 	%fd57, %fd56, %fd50;
	sub.f64 	%fd58, %fd57, %fd51;
	sub.f64 	%fd68, %fd58, %fd52;
	bra.uni 	$L__BB0_39;

}


// ===== COMPILED SASS (sm_100) =====

	.target	sm_100

	.elftype	@"ET_EXEC"


//--------------------- .note.nv.tkinfo           --------------------------
	.section	.note.nv.tkinfo,"",@"SHT_NOTE"
	.sectionflags	@"SHF_NOTE_NV_TKINFO"
	.tkinfo
        /*0018*/ 	.word	0x00000002
        /*0030*/ 	.string	""
        /*0030*/ 	.string	"ptxas"
        /*0030*/ 	.string	"Cuda compilation tools, release 13.0, V13.0.88"
        /*0030*/ 	.string	"Build cuda_13.0.r13.0/compiler.36424714_0"
        /*0030*/ 	.string	"-arch sm_100 -m 64 "



//--------------------- .note.nv.cuinfo           --------------------------
	.section	.note.nv.cuinfo,"",@"SHT_NOTE"
	.sectionflags	@"SHF_NOTE_NV_CUINFO"
        /*0018*/ 	.short	0x0002
        /*001a*/ 	.short	0x0064
        /*001c*/ 	.short	0x0082
	.zero		2


//--------------------- .nv.info                  --------------------------
	.section	.nv.info,"",@"SHT_CUDA_INFO"
	.align	4


	//----- nvinfo : EIATTR_REGCOUNT
	.align		4
        /*0000*/ 	.byte	0x04, 0x2f
        /*0002*/ 	.short	(.L_1 - .L_0)
	.align		4
.L_0:
        /*0004*/ 	.word	index@(_Z39stencil7_csr_partitioned_halo_kernel_3dPKiS0_PKdS2_S2_S2_Pdiiii)
        /*0008*/ 	.word	0x00000020


	//----- nvinfo : EIATTR_FRAME_SIZE
	.align		4
.L_1:
        /*000c*/ 	.byte	0x04, 0x11
        /*000e*/ 	.short	(.L_3 - .L_2)
	.align		4
.L_2:
        /*0010*/ 	.word	index@(_Z39stencil7_csr_partitioned_halo_kernel_3dPKiS0_PKdS2_S2_S2_Pdiiii)
        /*0014*/ 	.word	0x00000000


	//----- nvinfo : EIATTR_MIN_STACK_SIZE
	.align		4
.L_3:
        /*0018*/ 	.byte	0x04, 0x12
        /*001a*/ 	.short	(.L_5 - .L_4)
	.align		4
.L_4:
        /*001c*/ 	.word	index@(_Z39stencil7_csr_partitioned_halo_kernel_3dPKiS0_PKdS2_S2_S2_Pdiiii)
        /*0020*/ 	.word	0x00000000
.L_5:


//--------------------- .nv.compat                --------------------------
	.section	.nv.compat,"",@"SHT_CUDA_COMPAT_INFO"
	.align	4
        /*0000*/ 	.byte	0x02, 0x09, 0x00, 0x00, 0x02, 0x02, 0x01, 0x00, 0x02, 0x05, 0x05, 0x00, 0x03, 0x07, 0x01, 0x01
        /*0010*/ 	.byte	0x02, 0x03, 0x00, 0x00, 0x02, 0x06, 0x01, 0x00, 0x04, 0x0b, 0x08, 0x00, 0x01, 0x00, 0x00, 0x00
        /*0020*/ 	.byte	0x00, 0x00, 0x00, 0x00


//--------------------- .nv.info._Z39stencil7_csr_partitioned_halo_kernel_3dPKiS0_PKdS2_S2_S2_Pdiiii --------------------------
	.section	.nv.info._Z39stencil7_csr_partitioned_halo_kernel_3dPKiS0_PKdS2_S2_S2_Pdiiii,"",@"SHT_CUDA_INFO"
	.sectionflags	@""
	.align	4


	//----- nvinfo : EIATTR_CUDA_API_VERSION
	.align		4
        /*0000*/ 	.byte	0x04, 0x37
        /*0002*/ 	.short	(.L_7 - .L_6)
.L_6:
        /*0004*/ 	.word	0x00000082


	//----- nvinfo : EIATTR_KPARAM_INFO
	.align		4
.L_7:
        /*0008*/ 	.byte	0x04, 0x17
        /*000a*/ 	.short	(.L_9 - .L_8)
.L_8:
        /*000c*/ 	.word	0x00000000
        /*0010*/ 	.short	0x000a
        /*0012*/ 	.short	0x0044
        /*0014*/ 	.byte	0x00, 0xf0, 0x11, 0x00


	//----- nvinfo : EIATTR_KPARAM_INFO
	.align		4
.L_9:
        /*0018*/ 	.byte	0x04, 0x17
        /*001a*/ 	.short	(.L_11 - .L_10)
.L_10:
        /*001c*/ 	.word	0x00000000
        /*0020*/ 	.short	0x0009
        /*0022*/ 	.short	0x0040
        /*0024*/ 	.byte	0x00, 0xf0, 0x11, 0x00


	//----- nvinfo : EIATTR_KPARAM_INFO
	.align		4
.L_11:
        /*0028*/ 	.byte	0x04, 0x17
        /*002a*/ 	.short	(.L_13 - .L_12)
.L_12:
        /*002c*/ 	.word	0x00000000
        /*0030*/ 	.short	0x0008
        /*0032*/ 	.short	0x003c
        /*0034*/ 	.byte	0x00, 0xf0, 0x11, 0x00


	//----- nvinfo : EIATTR_KPARAM_INFO
	.align		4
.L_13:
        /*0038*/ 	.byte	0x04, 0x17
        /*003a*/ 	.short	(.L_15 - .L_14)
.L_14:
        /*003c*/ 	.word	0x00000000
        /*0040*/ 	.short	0x0007
        /*0042*/ 	.short	0x0038
        /*0044*/ 	.byte	0x00, 0xf0, 0x11, 0x00


	//----- nvinfo : EIATTR_KPARAM_INFO
	.align		4
.L_15:
        /*0048*/ 	.byte	0x04, 0x17
        /*004a*/ 	.short	(.L_17 - .L_16)
.L_16:
        /*004c*/ 	.word	0x00000000
        /*0050*/ 	.short	0x0006
        /*0052*/ 	.short	0x0030
        /*0054*/ 	.byte	0x00, 0xf5, 0x21, 0x00


	//----- nvinfo : EIATTR_KPARAM_INFO
	.align		4
.L_17:
        /*0058*/ 	.byte	0x04, 0x17
        /*005a*/ 	.short	(.L_19 - .L_18)
.L_18:
        /*005c*/ 	.word	0x00000000
        /*0060*/ 	.short	0x0005
        /*0062*/ 	.short	0x0028
        /*0064*/ 	.byte	0x00, 0xf5, 0x21, 0x00


	//----- nvinfo : EIATTR_KPARAM_INFO
	.align		4
.L_19:
        /*0068*/ 	.byte	0x04, 0x17
        /*006a*/ 	.short	(.L_21 - .L_20)
.L_20:
        /*006c*/ 	.word	0x00000000
        /*0070*/ 	.short	0x0004
        /*0072*/ 	.short	0x0020
        /*0074*/ 	.byte	0x00, 0xf5, 0x21, 0x00


	//----- nvinfo : EIATTR_KPARAM_INFO
	.align		4
.L_21:
        /*0078*/ 	.byte	0x04, 0x17
        /*007a*/ 	.short	(.L_23 - .L_22)
.L_22:
        /*007c*/ 	.word	0x00000000
        /*0080*/ 	.short	0x0003
        /*0082*/ 	.short	0x0018
        /*0084*/ 	.byte	0x00, 0xf5, 0x21, 0x00


	//----- nvinfo : EIATTR_KPARAM_INFO
	.align		4
.L_23:
        /*0088*/ 	.byte	0x04, 0x17
        /*008a*/ 	.short	(.L_25 - .L_24)
.L_24:
        /*008c*/ 	.word	0x00000000
        /*0090*/ 	.short	0x0002
        /*0092*/ 	.short	0x0010
        /*0094*/ 	.byte	0x00, 0xf5, 0x21, 0x00


	//----- nvinfo : EIATTR_KPARAM_INFO
	.align		4
.L_25:
        /*0098*/ 	.byte	0x04, 0x17
        /*009a*/ 	.short	(.L_27 - .L_26)
.L_26:
        /*009c*/ 	.word	0x00000000
        /*00a0*/ 	.short	0x0001
        /*00a2*/ 	.short	0x0008
        /*00a4*/ 	.byte	0x00, 0xf5, 0x21, 0x00


	//----- nvinfo : EIATTR_KPARAM_INFO
	.align		4
.L_27:
        /*00a8*/ 	.byte	0x04, 0x17
        /*00aa*/ 	.short	(.L_29 - .L_28)
.L_28:
        /*00ac*/ 	.word	0x00000000
        /*00b0*/ 	.short	0x0000
        /*00b2*/ 	.short	0x0000
        /*00b4*/ 	.byte	0x00, 0xf5, 0x21, 0x00


	//----- nvinfo : EIATTR_SPARSE_MMA_MASK
	.align		4
.L_29:
        /*00b8*/ 	.byte	0x03, 0x50
        /*00ba*/ 	.short	0x0000


	//----- nvinfo : EIATTR_MAXREG_COUNT
	.align		4
        /*00bc*/ 	.byte	0x03, 0x1b
        /*00be*/ 	.short	0x00ff


	//----- nvinfo : EIATTR_MERCURY_ISA_VERSION
	.align		4
        /*00c0*/ 	.byte	0x03, 0x5f
        /*00c2*/ 	.short	0x0101


	//----- nvinfo : EIATTR_VRC_CTA_INIT_COUNT
	.align		4
        /*00c4*/ 	.byte	0x02, 0x4a
	.zero		1
	.zero		1


	//----- nvinfo : EIATTR_EXIT_INSTR_OFFSETS
	.align		4
        /*00c8*/ 	.byte	0x04, 0x1c
        /*00ca*/ 	.short	(.L_31 - .L_30)


	//   ....[0]....
.L_30:
        /*00cc*/ 	.word	0x00000070


	//   ....[1]....
        /*00d0*/ 	.word	0x00001520


	//----- nvinfo : EIATTR_CRS_STACK_SIZE
	.align		4
.L_31:
        /*00d4*/ 	.byte	0x04, 0x1e
        /*00d6*/ 	.short	(.L_33 - .L_32)
.L_32:
        /*00d8*/ 	.word	0x00000000


	//----- nvinfo : EIATTR_CBANK_PARAM_SIZE
	.align		4
.L_33:
        /*00dc*/ 	.byte	0x03, 0x19
        /*00de*/ 	.short	0x0048


	//----- nvinfo : EIATTR_PARAM_CBANK
	.align		4
        /*00e0*/ 	.byte	0x04, 0x0a
        /*00e2*/ 	.short	(.L_35 - .L_34)
	.align		4
.L_34:
        /*00e4*/ 	.word	index@(.nv.constant0._Z39stencil7_csr_partitioned_halo_kernel_3dPKiS0_PKdS2_S2_S2_Pdiiii)
        /*00e8*/ 	.short	0x0380
        /*00ea*/ 	.short	0x0048


	//----- nvinfo : EIATTR_SW_WAR
	.align		4
.L_35:
        /*00ec*/ 	.byte	0x04, 0x36
        /*00ee*/ 	.short	(.L_37 - .L_36)
.L_36:
        /*00f0*/ 	.word	0x00000008
.L_37:


//--------------------- .nv.callgraph             --------------------------
	.section	.nv.callgraph,"",@"SHT_CUDA_CALLGRAPH"
	.align	4
	.sectionentsize	8
	.align		4
        /*0000*/ 	.word	0x00000000
	.align		4
        /*0004*/ 	.word	0xffffffff
	.align		4
        /*0008*/ 	.word	0x00000000
	.align		4
        /*000c*/ 	.word	0xfffffffe
	.align		4
        /*0010*/ 	.word	0x00000000
	.align		4
        /*0014*/ 	.word	0xfffffffd
	.align		4
        /*0018*/ 	.word	0x00000000
	.align		4
        /*001c*/ 	.word	0xfffffffc


//--------------------- .text._Z39stencil7_csr_partitioned_halo_kernel_3dPKiS0_PKdS2_S2_S2_Pdiiii --------------------------
	.section	.text._Z39stencil7_csr_partitioned_halo_kernel_3dPKiS0_PKdS2_S2_S2_Pdiiii,"ax",@progbits
	.align	128
        .global         _Z39stencil7_csr_partitioned_halo_kernel_3dPKiS0_PKdS2_S2_S2_Pdiiii
        .type           _Z39stencil7_csr_partitioned_halo_kernel_3dPKiS0_PKdS2_S2_S2_Pdiiii,@function
        .size           _Z39stencil7_csr_partitioned_halo_kernel_3dPKiS0_PKdS2_S2_S2_Pdiiii,(.L_x_28 - _Z39stencil7_csr_partitioned_halo_kernel_3dPKiS0_PKdS2_S2_S2_Pdiiii)
        .other          _Z39stencil7_csr_partitioned_halo_kernel_3dPKiS0_PKdS2_S2_S2_Pdiiii,@"STO_CUDA_ENTRY STV_DEFAULT"
_Z39stencil7_csr_partitioned_halo_kernel_3dPKiS0_PKdS2_S2_S2_Pdiiii:
.text._Z39stencil7_csr_partitioned_halo_kernel_3dPKiS0_PKdS2_S2_S2_Pdiiii:
[----:B------:R-:W-:Y:S01]  /*0000*/  LDC R1, c[0x0][0x37c] ;  /* 0x0000df00ff017b82 */ /* 0x000fe20000000800 */
[----:B------:R-:W0:Y:S07]  /*0010*/  S2R R3, SR_TID.X ;  /* 0x0000000000037919 */ /* 0x000e2e0000002100 */
[----:B------:R-:W0:Y:S08]  /*0020*/  S2UR UR4, SR_CTAID.X ;  /* 0x00000000000479c3 */ /* 0x000e300000002500 */
[----:B------:R-:W0:Y:S08]  /*0030*/  LDC R28, c[0x0][0x360] ;  /* 0x0000d800ff1c7b82 */ /* 0x000e300000000800 */
[----:B------:R-:W1:Y:S01]  /*0040*/  LDC R27, c[0x0][0x3b8] ;  /* 0x0000ee00ff1b7b82 */ /* 0x000e620000000800 */
[----:B0-----:R-:W-:-:S05]  /*0050*/  IMAD R28, R28, UR4, R3 ;  /* 0x000000041c1c7c24 */ /* 0x001fca000f8e0203 */
[----:B-1----:R-:W-:-:S13]  /*0060*/  ISETP.GE.AND P0, PT, R28, R27, PT ;  /* 0x0000001b1c00720c */ /* 0x002fda0003f06270 */
[----:B------:R-:W-:Y:S05]  /*0070*/  @P0 EXIT ;  /* 0x000000000000094d */ /* 0x000fea0003800000 */
[----:B------:R-:W0:Y:S01]  /*0080*/  LDC.64 R4, c[0x0][0x380] ;  /* 0x0000e000ff047b82 */ /* 0x000e220000000a00 */
[----:B------:R-:W1:Y:S01]  /*0090*/  LDCU.64 UR4, c[0x0][0x358] ;  /* 0x00006b00ff0477ac */ /* 0x000e620008000a00 */
[----:B------:R-:W2:Y:S06]  /*00a0*/  LDCU UR6, c[0x0][0x3bc] ;  /* 0x00007780ff0677ac */ /* 0x000eac0008000800 */
[----:B------:R-:W3:Y:S01]  /*00b0*/  LDC R13, c[0x0][0x3c4] ;  /* 0x0000f100ff0d7b82 */ /* 0x000ee20000000800 */
[----:B------:R-:W-:Y:S01]  /*00c0*/  IMAD.MOV.U32 R10, RZ, RZ, RZ ;  /* 0x000000ffff0a7224 */ /* 0x000fe200078e00ff */
[----:B------:R-:W-:Y:S01]  /*00d0*/  IABS R21, R28 ;  /* 0x0000001c00157213 */ /* 0x000fe20000000000 */
[----:B------:R-:W4:Y:S01]  /*00e0*/  LDCU.64 UR8, c[0x0][0x3a0] ;  /* 0x00007400ff0877ac */ /* 0x000f220008000a00 */
[----:B------:R-:W0:Y:S01]  /*00f0*/  LDCU.64 UR12, c[0x0][0x3a0] ;  /* 0x00007400ff0c77ac */ /* 0x000e220008000a00 */
[----:B------:R-:W0:Y:S01]  /*0100*/  LDCU.64 UR10, c[0x0][0x3a8] ;  /* 0x00007500ff0a77ac */ /* 0x000e220008000a00 */
[----:B------:R-:W0:Y:S02]  /*0110*/  LDCU.64 UR14, c[0x0][0x3a8] ;  /* 0x00007500ff0e77ac */ /* 0x000e240008000a00 */
[----:B0-----:R-:W-:-:S05]  /*0120*/  IMAD.WIDE R4, R28, 0x4, R4 ;  /* 0x000000041c047825 */ /* 0x001fca00078e0204 */
[----:B-1----:R-:W5:Y:S04]  /*0130*/  LDG.E.CONSTANT R0, desc[UR4][R4.64] ;  /* 0x0000000404007981 */ /* 0x002f68000c1e9900 */
[----:B------:R0:W5:Y:S01]  /*0140*/  LDG.E.CONSTANT R17, desc[UR4][R4.64+0x4] ;  /* 0x0000040404117981 */ /* 0x000162000c1e9900 */
[-C--:B---3--:R-:W-:Y:S01]  /*0150*/  IABS R2, R13.reuse ;  /* 0x0000000d00027213 */ /* 0x088fe20000000000 */
[----:B--2---:R-:W-:Y:S01]  /*0160*/  VIADD R6, R28, UR6 ;  /* 0x000000061c067c36 */ /* 0x004fe20008000000 */
[----:B------:R-:W-:Y:S01]  /*0170*/  BSSY.RECONVERGENT B0, `(.L_x_0) ;  /* 0x0000137000007945 */ /* 0x000fe20003800200 */
[----:B------:R-:W-:Y:S01]  /*0180*/  IMAD R3, R13, R13, RZ ;  /* 0x0000000d0d037224 */ /* 0x000fe200078e02ff */
[----:B------:R-:W1:Y:S04]  /*0190*/  I2F.RP R7, R2 ;  /* 0x0000000200077306 */ /* 0x000e680000209400 */
[----:B------:R-:W-:-:S02]  /*01a0*/  IABS R14, R3 ;  /* 0x00000003000e7213 */ /* 0x000fc40000000000 */
[----:B0-----:R-:W-:-:S03]  /*01b0*/  IABS R4, R6 ;  /* 0x0000000600047213 */ /* 0x001fc60000000000 */
[----:B------:R-:W-:Y:S01]  /*01c0*/  IMAD.MOV R16, RZ, RZ, -R14 ;  /* 0x000000ffff107224 */ /* 0x000fe200078e0a0e */
[----:B-1----:R-:W0:Y:S02]  /*01d0*/  MUFU.RCP R7, R7 ;  /* 0x0000000700077308 */ /* 0x002e240000001000 */
[----:B0-----:R-:W-:Y:S01]  /*01e0*/  VIADD R11, R7, 0xffffffe ;  /* 0x0ffffffe070b7836 */ /* 0x001fe20000000000 */
[----:B------:R-:W-:-:S05]  /*01f0*/  IABS R7, R3 ;  /* 0x0000000300077213 */ /* 0x000fca0000000000 */
[----:B------:R-:W0:Y:S08]  /*0200*/  I2F.RP R8, R7 ;  /* 0x0000000700087306 */ /* 0x000e300000209400 */
[----:B------:R-:W1:Y:S08]  /*0210*/  F2I.FTZ.U32.TRUNC.NTZ R11, R11 ;  /* 0x0000000b000b7305 */ /* 0x000e70000021f000 */
[----:B0-----:R-:W0:Y:S01]  /*0220*/  MUFU.RCP R8, R8 ;  /* 0x0000000800087308 */ /* 0x001e220000001000 */
[----:B-1----:R-:W-:-:S04]  /*0230*/  IMAD.MOV R9, RZ, RZ, -R11 ;  /* 0x000000ffff097224 */ /* 0x002fc800078e0a0b */
[----:B------:R-:W-:-:S04]  /*0240*/  IMAD R5, R9, R2, RZ ;  /* 0x0000000209057224 */ /* 0x000fc800078e02ff */
[----:B------:R-:W-:-:S04]  /*0250*/  IMAD.HI.U32 R10, R11, R5, R10 ;  /* 0x000000050b0a7227 */ /* 0x000fc800078e000a */
[----:B------:R-:W-:Y:S02]  /*0260*/  IMAD.MOV.U32 R11, RZ, RZ, R4 ;  /* 0x000000ffff0b7224 */ /* 0x000fe400078e0004 */
[----:B0-----:R-:W-:Y:S01]  /*0270*/  VIADD R4, R8, 0xffffffe ;  /* 0x0ffffffe08047836 */ /* 0x001fe20000000000 */
[----:B------:R-:W-:Y:S01]  /*0280*/  LOP3.LUT R8, RZ, R13, RZ, 0x33, !PT ;  /* 0x0000000dff087212 */ /* 0x000fe200078e33ff */
[----:B------:R-:W-:-:S04]  /*0290*/  IMAD.HI.U32 R9, R10, R11, RZ ;  /* 0x0000000b0a097227 */ /* 0x000fc800078e00ff */
[----:B------:R-:W-:-:S04]  /*02a0*/  IMAD.MOV R5, RZ, RZ, -R9 ;  /* 0x000000ffff057224 */ /* 0x000fc800078e0a09 */
[----:B------:R-:W-:-:S05]  /*02b0*/  IMAD R5, R2, R5, R11 ;  /* 0x0000000502057224 */ /* 0x000fca00078e020b */
[----:B------:R-:W-:-:S13]  /*02c0*/  ISETP.GT.U32.AND P1, PT, R2, R5, PT ;  /* 0x000000050200720c */ /* 0x000fda0003f24070 */
[----:B------:R-:W-:Y:S02]  /*02d0*/  @!P1 IMAD.IADD R5, R5, 0x1, -R2 ;  /* 0x0000000105059824 */ /* 0x000fe400078e0a02 */
[----:B------:R-:W-:-:S03]  /*02e0*/  @!P1 VIADD R9, R9, 0x1 ;  /* 0x0000000109099836 */ /* 0x000fc60000000000 */
[----:B------:R-:W-:Y:S02]  /*02f0*/  ISETP.GE.U32.AND P0, PT, R5, R2, PT ;  /* 0x000000020500720c */ /* 0x000fe40003f06070 */
[----:B------:R-:W-:-:S04]  /*0300*/  LOP3.LUT R5, R6, R13, RZ, 0x3c, !PT ;  /* 0x0000000d06057212 */ /* 0x000fc800078e3cff */
[----:B------:R-:W-:Y:S02]  /*0310*/  ISETP.GE.AND P2, PT, R5, RZ, PT ;  /* 0x000000ff0500720c */ /* 0x000fe40003f46270 */
[----:B------:R0:W1:Y:S05]  /*0320*/  F2I.FTZ.U32.TRUNC.NTZ R5, R4 ;  /* 0x0000000400057305 */ /* 0x00006a000021f000 */
[----:B------:R-:W-:Y:S01]  /*0330*/  @P0 VIADD R9, R9, 0x1 ;  /* 0x0000000109090836 */ /* 0x000fe20000000000 */
[----:B------:R-:W-:Y:S01]  /*0340*/  ISETP.NE.AND P0, PT, R13, RZ, PT ;  /* 0x000000ff0d00720c */ /* 0x000fe20003f05270 */
[----:B0-----:R-:W-:-:S04]  /*0350*/  IMAD.MOV.U32 R4, RZ, RZ, RZ ;  /* 0x000000ffff047224 */ /* 0x001fc800078e00ff */
[----:B------:R-:W-:Y:S02]  /*0360*/  @!P2 IMAD.MOV R9, RZ, RZ, -R9 ;  /* 0x000000ffff09a224 */ /* 0x000fe400078e0a09 */
[----:B-1----:R-:W-:-:S03]  /*0370*/  IMAD.MOV R12, RZ, RZ, -R5 ;  /* 0x000000ffff0c7224 */ /* 0x002fc600078e0a05 */
[----:B------:R-:W-:Y:S01]  /*0380*/  SEL R9, R8, R9, !P0 ;  /* 0x0000000908097207 */ /* 0x000fe20004000000 */
[----:B------:R-:W-:-:S03]  /*0390*/  IMAD R15, R12, R7, RZ ;  /* 0x000000070c0f7224 */ /* 0x000fc600078e02ff */
[----:B------:R-:W-:Y:S01]  /*03a0*/  IABS R19, R9 ;  /* 0x0000000900137213 */ /* 0x000fe20000000000 */
[----:B------:R-:W-:Y:S01]  /*03b0*/  IMAD.HI.U32 R12, R5, R15, R4 ;  /* 0x0000000f050c7227 */ /* 0x000fe200078e0004 */
[----:B------:R-:W-:-:S03]  /*03c0*/  IABS R15, R27 ;  /* 0x0000001b000f7213 */ /* 0x000fc60000000000 */
[----:B------:R-:W-:-:S04]  /*03d0*/  IMAD.HI.U32 R10, R10, R19, RZ ;  /* 0x000000130a0a7227 */ /* 0x000fc800078e00ff */
[----:B------:R-:W-:-:S04]  /*03e0*/  IMAD.HI.U32 R4, R12, R11, RZ ;  /* 0x0000000b0c047227 */ /* 0x000fc800078e00ff */
[----:B------:R-:W-:Y:S02]  /*03f0*/  IMAD.MOV R5, RZ, RZ, -R10 ;  /* 0x000000ffff057224 */ /* 0x000fe400078e0a0a */
[----:B------:R-:W-:Y:S02]  /*0400*/  IMAD R10, R4, R16, R11 ;  /* 0x00000010040a7224 */ /* 0x000fe400078e020b */
[----:B------:R-:W-:Y:S02]  /*0410*/  IMAD R11, R2, R5, R19 ;  /* 0x00000005020b7224 */ /* 0x000fe400078e0213 */
[----:B------:R-:W-:Y:S01]  /*0420*/  IMAD.HI.U32 R5, R12, R15, RZ ;  /* 0x0000000f0c057227 */ /* 0x000fe200078e00ff */
[----:B------:R-:W-:Y:S02]  /*0430*/  ISETP.GT.U32.AND P3, PT, R7, R10, PT ;  /* 0x0000000a0700720c */ /* 0x000fe40003f64070 */
[----:B------:R-:W-:Y:S01]  /*0440*/  ISETP.GT.U32.AND P1, PT, R2, R11, PT ;  /* 0x0000000b0200720c */ /* 0x000fe20003f24070 */
[----:B------:R-:W-:-:S04]  /*0450*/  IMAD.HI.U32 R14, R12, R21, RZ ;  /* 0x000000150c0e7227 */ /* 0x000fc800078e00ff */
[-C--:B------:R-:W-:Y:S02]  /*0460*/  IMAD R12, R5, R16.reuse, R15 ;  /* 0x00000010050c7224 */ /* 0x080fe400078e020f */
[----:B------:R-:W-:-:S03]  /*0470*/  IMAD R16, R14, R16, R21 ;  /* 0x000000100e107224 */ /* 0x000fc600078e0215 */
[C---:B------:R-:W-:Y:S01]  /*0480*/  ISETP.GT.U32.AND P5, PT, R7.reuse, R12, PT ;  /* 0x0000000c0700720c */ /* 0x040fe20003fa4070 */
[----:B------:R-:W-:Y:S01]  /*0490*/  @!P3 IMAD.IADD R10, R10, 0x1, -R7 ;  /* 0x000000010a0ab824 */ /* 0x000fe200078e0a07 */
[----:B------:R-:W-:Y:S01]  /*04a0*/  ISETP.GT.U32.AND P2, PT, R7, R16, PT ;  /* 0x000000100700720c */ /* 0x000fe20003f44070 */
[----:B------:R-:W-:Y:S02]  /*04b0*/  @!P1 IMAD.IADD R11, R11, 0x1, -R2 ;  /* 0x000000010b0b9824 */ /* 0x000fe400078e0a02 */
[----:B------:R-:W-:Y:S01]  /*04c0*/  @!P3 VIADD R4, R4, 0x1 ;  /* 0x000000010404b836 */ /* 0x000fe20000000000 */
[----:B------:R-:W-:Y:S02]  /*04d0*/  ISETP.GE.U32.AND P1, PT, R10, R7, PT ;  /* 0x000000070a00720c */ /* 0x000fe40003f26070 */
[----:B------:R-:W-:Y:S02]  /*04e0*/  ISETP.GT.U32.AND P6, PT, R2, R11, PT ;  /* 0x0000000b0200720c */ /* 0x000fe40003fc4070 */
[----:B------:R-:W-:-:S03]  /*04f0*/  LOP3.LUT R10, R6, R3, RZ, 0x3c, !PT ;  /* 0x00000003060a7212 */ /* 0x000fc600078e3cff */
[--C-:B------:R-:W-:Y:S02]  /*0500*/  @!P5 IMAD.IADD R12, R12, 0x1, -R7.reuse ;  /* 0x000000010c0cd824 */ /* 0x100fe400078e0a07 */
[----:B------:R-:W-:Y:S02]  /*0510*/  @!P2 IMAD.IADD R16, R16, 0x1, -R7 ;  /* 0x000000011010a824 */ /* 0x000fe400078e0a07 */
[----:B------:R-:W-:Y:S01]  /*0520*/  @!P5 VIADD R5, R5, 0x1 ;  /* 0x000000010505d836 */ /* 0x000fe20000000000 */
[-C--:B------:R-:W-:Y:S01]  /*0530*/  ISETP.GE.U32.AND P4, PT, R12, R7.reuse, PT ;  /* 0x000000070c00720c */ /* 0x080fe20003f86070 */
[----:B------:R-:W-:Y:S01]  /*0540*/  @P1 VIADD R4, R4, 0x1 ;  /* 0x0000000104041836 */ /* 0x000fe20000000000 */
[----:B------:R-:W-:Y:S01]  /*0550*/  ISETP.GE.U32.AND P3, PT, R16, R7, PT ;  /* 0x000000071000720c */ /* 0x000fe20003f66070 */
[----:B------:R-:W-:Y:S01]  /*0560*/  @!P2 VIADD R14, R14, 0x1 ;  /* 0x000000010e0ea836 */ /* 0x000fe20000000000 */
[----:B------:R-:W-:Y:S02]  /*0570*/  LOP3.LUT R7, R3, R27, RZ, 0x3c, !PT ;  /* 0x0000001b03077212 */ /* 0x000fe400078e3cff */
[----:B------:R-:W-:-:S02]  /*0580*/  @!P6 IADD3 R11, PT, PT, R11, -R2, RZ ;  /* 0x800000020b0be210 */ /* 0x000fc40007ffe0ff */
[----:B------:R-:W-:Y:S02]  /*0590*/  ISETP.GE.AND P6, PT, R7, RZ, PT ;  /* 0x000000ff0700720c */ /* 0x000fe40003fc6270 */
[----:B------:R-:W-:Y:S02]  /*05a0*/  ISETP.GE.AND P1, PT, R10, RZ, PT ;  /* 0x000000ff0a00720c */ /* 0x000fe40003f26270 */
[-C--:B------:R-:W-:Y:S01]  /*05b0*/  LOP3.LUT R10, R28, R3.reuse, RZ, 0x3c, !PT ;  /* 0x000000031c0a7212 */ /* 0x080fe200078e3cff */
[----:B------:R-:W-:Y:S01]  /*05c0*/  @P4 VIADD R5, R5, 0x1 ;  /* 0x0000000105054836 */ /* 0x000fe20000000000 */
[----:B------:R-:W-:Y:S01]  /*05d0*/  ISETP.NE.AND P2, PT, R3, RZ, PT ;  /* 0x000000ff0300720c */ /* 0x000fe20003f45270 */
[----:B------:R-:W-:Y:S01]  /*05e0*/  @P3 VIADD R14, R14, 0x1 ;  /* 0x000000010e0e3836 */ /* 0x000fe20000000000 */
[----:B------:R-:W-:Y:S01]  /*05f0*/  ISETP.GE.AND P5, PT, R10, RZ, PT ;  /* 0x000000ff0a00720c */ /* 0x000fe20003fa6270 */
[----:B------:R-:W-:Y:S01]  /*0600*/  IMAD.MOV.U32 R2, RZ, RZ, R5 ;  /* 0x000000ffff027224 */ /* 0x000fe200078e0005 */
[----:B------:R-:W-:Y:S01]  /*0610*/  ISETP.GE.AND P3, PT, R9, RZ, PT ;  /* 0x000000ff0900720c */ /* 0x000fe20003f66270 */
[----:B------:R-:W-:Y:S01]  /*0620*/  IMAD.MOV R9, RZ, RZ, -R9 ;  /* 0x000000ffff097224 */ /* 0x000fe200078e0a09 */
[----:B------:R-:W-:Y:S01]  /*0630*/  LOP3.LUT R5, RZ, R3, RZ, 0x33, !PT ;  /* 0x00000003ff057212 */ /* 0x000fe200078e33ff */
[----:B------:R-:W-:-:S02]  /*0640*/  @!P6 IMAD.MOV R2, RZ, RZ, -R2 ;  /* 0x000000ffff02e224 */ /* 0x000fc400078e0a02 */
[----:B------:R-:W-:Y:S02]  /*0650*/  @!P1 IMAD.MOV R4, RZ, RZ, -R4 ;  /* 0x000000ffff049224 */ /* 0x000fe400078e0a04 */
[----:B------:R-:W-:Y:S01]  /*0660*/  IMAD R9, R13, R9, R6 ;  /* 0x000000090d097224 */ /* 0x000fe200078e0206 */
[C---:B------:R-:W-:Y:S02]  /*0670*/  SEL R2, R5.reuse, R2, !P2 ;  /* 0x0000000205027207 */ /* 0x040fe40005000000 */
[C---:B------:R-:W-:Y:S01]  /*0680*/  SEL R4, R5.reuse, R4, !P2 ;  /* 0x0000000405047207 */ /* 0x040fe20005000000 */
[----:B------:R-:W-:Y:S02]  /*0690*/  @!P5 IMAD.MOV R14, RZ, RZ, -R14 ;  /* 0x000000ffff0ed224 */ /* 0x000fe400078e0a0e */
[----:B------:R-:W-:Y:S02]  /*06a0*/  @!P3 IMAD.MOV R11, RZ, RZ, -R11 ;  /* 0x000000ffff0bb224 */ /* 0x000fe400078e0a0b */
[----:B------:R-:W-:Y:S01]  /*06b0*/  VIADD R2, R2, 0xffffffff ;  /* 0xffffffff02027836 */ /* 0x000fe20000000000 */
[----:B------:R-:W-:-:S02]  /*06c0*/  SEL R5, R5, R14, !P2 ;  /* 0x0000000e05057207 */ /* 0x000fc40005000000 */
[----:B------:R-:W-:Y:S02]  /*06d0*/  SEL R11, R8, R11, !P0 ;  /* 0x0000000b080b7207 */ /* 0x000fe40004000000 */
[----:B------:R-:W-:Y:S01]  /*06e0*/  ISETP.GE.AND P0, PT, R5, R2, PT ;  /* 0x000000020500720c */ /* 0x000fe20003f06270 */
[----:B------:R-:W-:Y:S01]  /*06f0*/  VIADD R2, R13, 0xffffffff ;  /* 0xffffffff0d027836 */ /* 0x000fe20000000000 */
[CCC-:B------:R-:W-:Y:S02]  /*0700*/  VIMNMX3 R7, R4.reuse, R11.reuse, R9.reuse, !PT ;  /* 0x0000000b0407720f */ /* 0x1c0fe40007800109 */
[----:B------:R-:W-:Y:S02]  /*0710*/  VIMNMX3 R4, R4, R11, R9, PT ;  /* 0x0000000b0404720f */ /* 0x000fe40003800109 */
[----:B------:R-:W-:Y:S02]  /*0720*/  ISETP.LT.AND P0, PT, R7, R2, !P0 ;  /* 0x000000020700720c */ /* 0x000fe40004701270 */
[----:B------:R-:W-:-:S04]  /*0730*/  VIMNMX R4, PT, PT, R5, R4, PT ;  /* 0x0000000405047248 */ /* 0x000fc80003fe0100 */
[----:B------:R-:W-:Y:S01]  /*0740*/  ISETP.GT.AND P0, PT, R4, RZ, P0 ;  /* 0x000000ff0400720c */ /* 0x000fe20000704270 */
[----:B-----5:R-:W-:-:S05]  /*0750*/  IMAD.IADD R2, R17, 0x1, -R0 ;  /* 0x0000000111027824 */ /* 0x020fca00078e0a00 */
[----:B------:R-:W-:-:S13]  /*0760*/  ISETP.EQ.AND P0, PT, R2, 0x7, P0 ;  /* 0x000000070200780c */ /* 0x000fda0000702270 */
[----:B----4-:R-:W-:Y:S05]  /*0770*/  @!P0 BRA `(.L_x_1) ;  /* 0x0000000000588947 */ /* 0x010fea0003800000 */
[----:B------:R-:W0:Y:S01]  /*0780*/  LDC.64 R14, c[0x0][0x398] ;  /* 0x0000e600ff0e7b82 */ /* 0x000e220000000a00 */
[C---:B------:R-:W-:Y:S02]  /*0790*/  IMAD.IADD R11, R28.reuse, 0x1, -R13 ;  /* 0x000000011c0b7824 */ /* 0x040fe400078e0a0d */
[----:B0-----:R-:W-:-:S05]  /*07a0*/  IMAD.WIDE R16, R28, 0x8, R14 ;  /* 0x000000081c107825 */ /* 0x001fca00078e020e */
[----:B------:R-:W2:Y:S04]  /*07b0*/  LDG.E.64.CONSTANT R6, desc[UR4][R16.64] ;  /* 0x0000000410067981 */ /* 0x000ea8000c1e9b00 */
[----:B------:R-:W2:Y:S01]  /*07c0*/  LDG.E.64.CONSTANT R8, desc[UR4][R16.64+-0x8] ;  /* 0xfffff80410087981 */ /* 0x000ea2000c1e9b00 */
[----:B------:R-:W-:-:S03]  /*07d0*/  IMAD.WIDE R10, R11, 0x8, R14 ;  /* 0x000000080b0a7825 */ /* 0x000fc600078e020e */
[----:B------:R-:W3:Y:S01]  /*07e0*/  LDG.E.64.CONSTANT R4, desc[UR4][R16.64+0x8] ;  /* 0x0000080410047981 */ /* 0x000ee2000c1e9b00 */
[----:B------:R-:W-:-:S03]  /*07f0*/  IMAD.WIDE R12, R13, 0x8, R16 ;  /* 0x000000080d0c7825 */ /* 0x000fc600078e0210 */
[----:B------:R-:W4:Y:S01]  /*0800*/  LDG.E.64.CONSTANT R10, desc[UR4][R10.64] ;  /* 0x000000040a0a7981 */ /* 0x000f22000c1e9b00 */
[----:B------:R-:W-:-:S03]  /*0810*/  IADD3 R19, PT, PT, R28, -R3, RZ ;  /* 0x800000031c137210 */ /* 0x000fc60007ffe0ff */
[----:B------:R-:W5:Y:S02]  /*0820*/  LDG.E.64.CONSTANT R12, desc[UR4][R12.64] ;  /* 0x000000040c0c7981 */ /* 0x000f64000c1e9b00 */
[----:B------:R-:W-:-:S04]  /*0830*/  IMAD.WIDE R14, R19, 0x8, R14 ;  /* 0x00000008130e7825 */ /* 0x000fc800078e020e */
[----:B------:R-:W-:Y:S02]  /*0840*/  IMAD.WIDE.U32 R2, R3, 0x8, R16 ;  /* 0x0000000803027825 */ /* 0x000fe400078e0010 */
[----:B------:R-:W5:Y:S04]  /*0850*/  LDG.E.64.CONSTANT R14, desc[UR4][R14.64] ;  /* 0x000000040e0e7981 */ /* 0x000f68000c1e9b00 */
[----:B------:R-:W5:Y:S01]  /*0860*/  LDG.E.64.CONSTANT R2, desc[UR4][R2.64] ;  /* 0x0000000402027981 */ /* 0x000f62000c1e9b00 */
[----:B--2---:R-:W-:-:S08]  /*0870*/  DFMA R6, R6, 6, -R8 ;  /* 0x401800000606782b */ /* 0x004fd00000000808 */
[----:B---3--:R-:W-:-:S08]  /*0880*/  DADD R4, -R4, R6 ;  /* 0x0000000004047229 */ /* 0x008fd00000000106 */
[----:B----4-:R-:W-:-:S08]  /*0890*/  DADD R4, -R10, R4 ;  /* 0x000000000a047229 */ /* 0x010fd00000000104 */
[----:B-----5:R-:W-:-:S08]  /*08a0*/  DADD R4, -R12, R4 ;  /* 0x000000000c047229 */ /* 0x020fd00000000104 */
[----:B------:R-:W-:-:S08]  /*08b0*/  DADD R4, -R14, R4 ;  /* 0x000000000e047229 */ /* 0x000fd00000000104 */
[----:B------:R-:W-:Y:S01]  /*08c0*/  DADD R24, -R2, R4 ;  /* 0x0000000002187229 */ /* 0x000fe20000000104 */
[----:B------:R-:W-:Y:S10]  /*08d0*/  BRA `(.L_x_2) ;  /* 0x0000000c00007947 */ /* 0x000ff40003800000 */
.L_x_1:
[----:B------:R-:W-:Y:S02]  /*08e0*/  ISETP.GE.AND P0, PT, R0, R17, PT ;  /* 0x000000110000720c */ /* 0x000fe40003f06270 */
[----:B------:R-:W-:-:S11]  /*08f0*/  CS2R R24, SRZ ;  /* 0x0000000000187805 */ /* 0x000fd6000001ff00 */
[----:B------:R-:W-:Y:S05]  /*0900*/  @P0 BRA `(.L_x_2) ;  /* 0x0000000800f40947 */ /* 0x000fea0003800000 */
[----:B------:R-:W-:Y:S01]  /*0910*/  LOP3.LUT P0, R16, R2, 0x3, RZ, 0xc0, !PT ;  /* 0x0000000302107812 */ /* 0x000fe2000780c0ff */
[----:B------:R-:W-:Y:S01]  /*0920*/  VIADD R27, R27, UR6 ;  /* 0x000000061b1b7c36 */ /* 0x000fe20008000000 */
[----:B------:R-:W-:Y:S01]  /*0930*/  BSSY.RECONVERGENT B1, `(.L_x_3) ;  /* 0x0000033000017945 */ /* 0x000fe20003800200 */
[C---:B------:R-:W-:Y:S01]  /*0940*/  IADD3 R26, PT, PT, -R3.reuse, UR6, RZ ;  /* 0x00000006031a7c10 */ /* 0x040fe2000fffe1ff */
[C---:B------:R-:W-:Y:S01]  /*0950*/  VIADD R5, R3.reuse, -UR6 ;  /* 0x8000000603057c36 */ /* 0x040fe20008000000 */
[----:B------:R-:W-:Y:S01]  /*0960*/  CS2R R24, SRZ ;  /* 0x0000000000187805 */ /* 0x000fe2000001ff00 */
[----:B------:R-:W-:Y:S02]  /*0970*/  IMAD.MOV.U32 R4, RZ, RZ, R0 ;  /* 0x000000ffff047224 */ /* 0x000fe400078e0000 */
[----:B------:R-:W-:-:S05]  /*0980*/  IMAD.IADD R3, R3, 0x1, R27 ;  /* 0x0000000103037824 */ /* 0x000fca00078e021b */
[----:B------:R-:W-:Y:S05]  /*0990*/  @!P0 BRA `(.L_x_4) ;  /* 0x0000000000b08947 */ /* 0x000fea0003800000 */
[----:B------:R-:W0:Y:S01]  /*09a0*/  LDC R2, c[0x0][0x3bc] ;  /* 0x0000ef00ff027b82 */ /* 0x000e220000000800 */
[----:B------:R-:W-:Y:S01]  /*09b0*/  IMAD.MOV R16, RZ, RZ, -R16 ;  /* 0x000000ffff107224 */ /* 0x000fe200078e0a10 */
[----:B------:R-:W-:Y:S01]  /*09c0*/  CS2R R24, SRZ ;  /* 0x0000000000187805 */ /* 0x000fe2000001ff00 */
[----:B------:R-:W-:-:S05]  /*09d0*/  IMAD.MOV.U32 R4, RZ, RZ, R0 ;  /* 0x000000ffff047224 */ /* 0x000fca00078e0000 */
[----:B------:R-:W1:Y:S08]  /*09e0*/  LDC.64 R14, c[0x0][0x398] ;  /* 0x0000e600ff0e7b82 */ /* 0x000e700000000a00 */
[----:B------:R-:W2:Y:S08]  /*09f0*/  LDC.64 R12, c[0x0][0x3a8] ;  /* 0x0000ea00ff0c7b82 */ /* 0x000eb00000000a00 */
[----:B------:R-:W3:Y:S08]  /*0a00*/  LDC.64 R10, c[0x0][0x3a0] ;  /* 0x0000e800ff0a7b82 */ /* 0x000ef00000000a00 */
[----:B------:R-:W4:Y:S08]  /*0a10*/  LDC.64 R8, c[0x0][0x390] ;  /* 0x0000e400ff087b82 */ /* 0x000f300000000a00 */
[----:B------:R-:W0:Y:S02]  /*0a20*/  LDC.64 R6, c[0x0][0x388] ;  /* 0x0000e200ff067b82 */ /* 0x000e240000000a00 */
.L_x_9:
[----:B0-----:R-:W-:-:S06]  /*0a30*/  IMAD.WIDE R18, R4, 0x4, R6 ;  /* 0x0000000404127825 */ /* 0x001fcc00078e0206 */
[----:B------:R-:W5:Y:S01]  /*0a40*/  LDG.E.CONSTANT R18, desc[UR4][R18.64] ;  /* 0x0000000412127981 */ /* 0x000f62000c1e9900 */
[----:B------:R-:W-:Y:S01]  /*0a50*/  BSSY.RECONVERGENT B2, `(.L_x_5) ;  /* 0x0000019000027945 */ /* 0x000fe20003800200 */
[C---:B-----5:R-:W-:Y:S02]  /*0a60*/  ISETP.GE.AND P2, PT, R18.reuse, R27, PT ;  /* 0x0000001b1200720c */ /* 0x060fe40003f46270 */
[----:B------:R-:W-:-:S13]  /*0a70*/  ISETP.GE.AND P0, PT, R18, R2, PT ;  /* 0x000000021200720c */ /* 0x000fda0003f06270 */
[----:B------:R-:W-:Y:S05]  /*0a80*/  @!P2 BRA P0, `(.L_x_6) ;  /* 0x000000000048a947 */ /* 0x000fea0000000000 */
[C---:B------:R-:W-:Y:S02]  /*0a90*/  ISETP.GE.AND P0, PT, R18.reuse, R26, PT ;  /* 0x0000001a1200720c */ /* 0x040fe40003f06270 */
[----:B------:R-:W-:Y:S02]  /*0aa0*/  ISETP.NE.U32.AND P1, PT, RZ, UR8, PT ;  /* 0x00000008ff007c0c */ /* 0x000fe4000bf25070 */
[----:B------:R-:W-:Y:S02]  /*0ab0*/  ISETP.LT.AND P3, PT, R18, R2, PT ;  /* 0x000000021200720c */ /* 0x000fe40003f61270 */
[----:B------:R-:W-:-:S13]  /*0ac0*/  ISETP.NE.AND.EX P0, PT, RZ, UR9, P0, P1 ;  /* 0x00000009ff007c0c */ /* 0x000fda0008705310 */
[----:B------:R-:W-:Y:S05]  /*0ad0*/  @P0 BRA P3, `(.L_x_7) ;  /* 0x0000000000240947 */ /* 0x000fea0001800000 */
[----:B------:R-:W-:Y:S02]  /*0ae0*/  ISETP.EQ.U32.AND P0, PT, RZ, UR10, PT ;  /* 0x0000000aff007c0c */ /* 0x000fe4000bf02070 */
[----:B------:R-:W-:Y:S02]  /*0af0*/  CS2R R20, SRZ ;  /* 0x0000000000147805 */ /* 0x000fe4000001ff00 */
[----:B------:R-:W-:-:S04]  /*0b00*/  ISETP.EQ.OR.EX P0, PT, RZ, UR11, !P2, P0 ;  /* 0x0000000bff007c0c */ /* 0x000fc8000d702700 */
[----:B------:R-:W-:-:S13]  /*0b10*/  ISETP.GE.OR P0, PT, R18, R3, P0 ;  /* 0x000000031200720c */ /* 0x000fda0000706670 */
[----:B------:R-:W-:Y:S05]  /*0b20*/  @P0 BRA `(.L_x_8) ;  /* 0x00000000002c0947 */ /* 0x000fea0003800000 */
[----:B------:R-:W-:-:S04]  /*0b30*/  IMAD.IADD R21, R18, 0x1, -R27 ;  /* 0x0000000112157824 */ /* 0x000fc800078e0a1b */
[----:B--2---:R-:W-:-:S06]  /*0b40*/  IMAD.WIDE R20, R21, 0x8, R12 ;  /* 0x0000000815147825 */ /* 0x004fcc00078e020c */
[----:B------:R-:W5:Y:S01]  /*0b50*/  LDG.E.64.CONSTANT R20, desc[UR4][R20.64] ;  /* 0x0000000414147981 */ /* 0x000f62000c1e9b00 */
[----:B------:R-:W-:Y:S05]  /*0b60*/  BRA `(.L_x_8) ;  /* 0x00000000001c7947 */ /* 0x000fea0003800000 */
.L_x_7:
[----:B------:R-:W-:-:S04]  /*0b70*/  IMAD.IADD R21, R5, 0x1, R18 ;  /* 0x0000000105157824 */ /* 0x000fc800078e0212 */
[----:B---3--:R-:W-:-:S06]  /*0b80*/  IMAD.WIDE R20, R21, 0x8, R10 ;  /* 0x0000000815147825 */ /* 0x008fcc00078e020a */
[----:B------:R-:W5:Y:S01]  /*0b90*/  LDG.E.64.CONSTANT R20, desc[UR4][R20.64] ;  /* 0x0000000414147981 */ /* 0x000f62000c1e9b00 */
[----:B------:R-:W-:Y:S05]  /*0ba0*/  BRA `(.L_x_8) ;  /* 0x00000000000c7947 */ /* 0x000fea0003800000 */
.L_x_6:
[----:B------:R-:W-:-:S04]  /*0bb0*/  IMAD.IADD R21, R18, 0x1, -R2 ;  /* 0x0000000112157824 */ /* 0x000fc800078e0a02 */
[----:B-1----:R-:W-:-:S06]  /*0bc0*/  IMAD.WIDE R20, R21, 0x8, R14 ;  /* 0x0000000815147825 */ /* 0x002fcc00078e020e */
[----:B------:R-:W5:Y:S02]  /*0bd0*/  LDG.E.64.CONSTANT R20, desc[UR4][R20.64] ;  /* 0x0000000414147981 */ /* 0x000f64000c1e9b00 */
.L_x_8:
[----:B------:R-:W-:Y:S05]  /*0be0*/  BSYNC.RECONVERGENT B2 ;  /* 0x0000000000027941 */ /* 0x000fea0003800200 */
.L_x_5:
[----:B----4-:R-:W-:-:S06]  /*0bf0*/  IMAD.WIDE R18, R4, 0x8, R8 ;  /* 0x0000000804127825 */ /* 0x010fcc00078e0208 */
[----:B------:R-:W4:Y:S01]  /*0c00*/  LDG.E.64.CONSTANT R18, desc[UR4][R18.64] ;  /* 0x0000000412127981 */ /* 0x000f22000c1e9b00 */
[----:B------:R-:W-:Y:S02]  /*0c10*/  VIADD R16, R16, 0x1 ;  /* 0x0000000110107836 */ /* 0x000fe40000000000 */
[----:B------:R-:W-:-:S03]  /*0c20*/  VIADD R4, R4, 0x1 ;  /* 0x0000000104047836 */ /* 0x000fc60000000000 */
[----:B------:R-:W-:Y:S01]  /*0c30*/  ISETP.NE.AND P0, PT, R16, RZ, PT ;  /* 0x000000ff1000720c */ /* 0x000fe20003f05270 */
[----:B----45:R-:W-:-:S12]  /*0c40*/  DFMA R24, R18, R20, R24 ;  /* 0x000000141218722b */ /* 0x030fd80000000018 */
[----:B------:R-:W-:Y:S05]  /*0c50*/  @P0 BRA `(.L_x_9) ;  /* 0xfffffffc00740947 */ /* 0x000fea000383ffff */
.L_x_4:
[----:B------:R-:W-:Y:S05]  /*0c60*/  BSYNC.RECONVERGENT B1 ;  /* 0x0000000000017941 */ /* 0x000fea0003800200 */
.L_x_3:
[----:B------:R-:W-:-:S05]  /*0c70*/  IMAD.IADD R0, R0, 0x1, -R17 ;  /* 0x0000000100007824 */ /* 0x000fca00078e0a11 */
[----:B------:R-:W-:-:S13]  /*0c80*/  ISETP.GT.U32.AND P0, PT, R0, -0x4, PT ;  /* 0xfffffffc0000780c */ /* 0x000fda0003f04070 */
[----:B------:R-:W-:Y:S05]  /*0c90*/  @P0 BRA `(.L_x_2) ;  /* 0x0000000800100947 */ /* 0x000fea0003800000 */
[----:B-1----:R-:W0:Y:S01]  /*0ca0*/  LDC.64 R14, c[0x0][0x388] ;  /* 0x0000e200ff0e7b82 */ /* 0x002e220000000a00 */
[----:B------:R-:W-:-:S07]  /*0cb0*/  IMAD.IADD R0, R4, 0x1, -R17 ;  /* 0x0000000104007824 */ /* 0x000fce00078e0a11 */
[----:B------:R-:W1:Y:S08]  /*0cc0*/  LDC R2, c[0x0][0x3bc] ;  /* 0x0000ef00ff027b82 */ /* 0x000e700000000800 */
[----:B------:R-:W4:Y:S08]  /*0cd0*/  LDC.64 R6, c[0x0][0x398] ;  /* 0x0000e600ff067b82 */ /* 0x000f300000000a00 */
[----:B------:R-:W1:Y:S01]  /*0ce0*/  LDC.64 R8, c[0x0][0x3a8] ;  /* 0x0000ea00ff087b82 */ /* 0x000e620000000a00 */
[----:B0-----:R-:W-:-:S05]  /*0cf0*/  IADD3 R14, P0, PT, R14, 0x8, RZ ;  /* 0x000000080e0e7810 */ /* 0x001fca0007f1e0ff */
[----:B------:R-:W-:Y:S02]  /*0d00*/  IMAD.X R15, RZ, RZ, R15, P0 ;  /* 0x000000ffff0f7224 */ /* 0x000fe400000e060f */
[----:B---3--:R-:W0:Y:S08]  /*0d10*/  LDC.64 R10, c[0x0][0x3a0] ;  /* 0x0000e800ff0a7b82 */ /* 0x008e300000000a00 */
[----:B--2---:R-:W2:Y:S02]  /*0d20*/  LDC.64 R12, c[0x0][0x390] ;  /* 0x0000e400ff0c7b82 */ /* 0x004ea40000000a00 */
.L_x_26:
[----:B------:R-:W-:-:S05]  /*0d30*/  IMAD.WIDE R16, R4, 0x4, R14 ;  /* 0x0000000404107825 */ /* 0x000fca00078e020e */
[----:B------:R-:W3:Y:S01]  /*0d40*/  LDG.E.CONSTANT R18, desc[UR4][R16.64+-0x8] ;  /* 0xfffff80410127981 */ /* 0x000ee2000c1e9900 */
[----:B------:R-:W-:Y:S01]  /*0d50*/  IADD3 R0, PT, PT, R0, 0x4, RZ ;  /* 0x0000000400007810 */ /* 0x000fe20007ffe0ff */
[----:B------:R-:W-:Y:S03]  /*0d60*/  BSSY.RECONVERGENT B1, `(.L_x_10) ;  /* 0x000001b000017945 */ /* 0x000fe60003800200 */
[----:B------:R-:W-:Y:S02]  /*0d70*/  ISETP.NE.AND P1, PT, R0, RZ, PT ;  /* 0x000000ff0000720c */ /* 0x000fe40003f25270 */
[----:B---3--:R-:W-:-:S04]  /*0d80*/  ISETP.GE.AND P0, PT, R18, R27, PT ;  /* 0x0000001b1200720c */ /* 0x008fc80003f06270 */
[----:B-1----:R-:W-:-:S13]  /*0d90*/  ISETP.LT.OR P0, PT, R18, R2, P0 ;  /* 0x000000021200720c */ /* 0x002fda0000701670 */
[----:B------:R-:W-:Y:S05]  /*0da0*/  @P0 BRA `(.L_x_11) ;  /* 0x0000000000100947 */ /* 0x000fea0003800000 */
[----:B------:R-:W-:-:S04]  /*0db0*/  IMAD.IADD R23, R18, 0x1, -R2 ;  /* 0x0000000112177824 */ /* 0x000fc800078e0a02 */
[----:B----4-:R-:W-:-:S06]  /*0dc0*/  IMAD.WIDE R22, R23, 0x8, R6 ;  /* 0x0000000817167825 */ /* 0x010fcc00078e0206 */
[----:B------:R-:W5:Y:S01]  /*0dd0*/  LDG.E.64.CONSTANT R22, desc[UR4][R22.64] ;  /* 0x0000000416167981 */ /* 0x000f62000c1e9b00 */
[----:B------:R-:W-:Y:S05]  /*0de0*/  BRA `(.L_x_12) ;  /* 0x0000000000487947 */ /* 0x000fea0003800000 */
.L_x_11:
[----:B------:R-:W-:Y:S02]  /*0df0*/  ISETP.GE.AND P0, PT, R18, R26, PT ;  /* 0x0000001a1200720c */ /* 0x000fe40003f06270 */
[----:B------:R-:W-:-:S04]  /*0e00*/  ISETP.EQ.U32.AND P2, PT, RZ, UR12, PT ;  /* 0x0000000cff007c0c */ /* 0x000fc8000bf42070 */
[----:B------:R-:W-:-:S04]  /*0e10*/  ISETP.EQ.OR.EX P0, PT, RZ, UR13, !P0, P2 ;  /* 0x0000000dff007c0c */ /* 0x000fc8000c702720 */
[----:B------:R-:W-:-:S13]  /*0e20*/  ISETP.GE.OR P0, PT, R18, R2, P0 ;  /* 0x000000021200720c */ /* 0x000fda0000706670 */
[----:B------:R-:W-:Y:S05]  /*0e30*/  @P0 BRA `(.L_x_13) ;  /* 0x0000000000100947 */ /* 0x000fea0003800000 */
[----:B------:R-:W-:-:S04]  /*0e40*/  IMAD.IADD R23, R5, 0x1, R18 ;  /* 0x0000000105177824 */ /* 0x000fc800078e0212 */
[----:B0-----:R-:W-:-:S06]  /*0e50*/  IMAD.WIDE R22, R23, 0x8, R10 ;  /* 0x0000000817167825 */ /* 0x001fcc00078e020a */
[----:B------:R-:W5:Y:S01]  /*0e60*/  LDG.E.64.CONSTANT R22, desc[UR4][R22.64] ;  /* 0x0000000416167981 */ /* 0x000f62000c1e9b00 */
[----:B------:R-:W-:Y:S05]  /*0e70*/  BRA `(.L_x_12) ;  /* 0x0000000000247947 */ /* 0x000fea0003800000 */
.L_x_13:
[----:B------:R-:W-:Y:S02]  /*0e80*/  ISETP.GE.AND P0, PT, R18, R27, PT ;  /* 0x0000001b1200720c */ /* 0x000fe40003f06270 */
[----:B------:R-:W-:Y:S02]  /*0e90*/  CS2R R22, SRZ ;  /* 0x0000000000167805 */ /* 0x000fe4000001ff00 */
[----:B------:R-:W-:-:S04]  /*0ea0*/  ISETP.EQ.U32.AND P2, PT, RZ, UR14, PT ;  /* 0x0000000eff007c0c */ /* 0x000fc8000bf42070 */
[----:B------:R-:W-:-:S04]  /*0eb0*/  ISETP.EQ.OR.EX P0, PT, RZ, UR15, !P0, P2 ;  /* 0x0000000fff007c0c */ /* 0x000fc8000c702720 */
[----:B------:R-:W-:-:S13]  /*0ec0*/  ISETP.GE.OR P0, PT, R18, R3, P0 ;  /* 0x000000031200720c */ /* 0x000fda0000706670 */
[----:B------:R-:W-:Y:S05]  /*0ed0*/  @P0 BRA `(.L_x_12) ;  /* 0x00000000000c0947 */ /* 0x000fea0003800000 */
[----:B------:R-:W-:-:S04]  /*0ee0*/  IMAD.IADD R23, R18, 0x1, -R27 ;  /* 0x0000000112177824 */ /* 0x000fc800078e0a1b */
[----:B------:R-:W-:-:S06]  /*0ef0*/  IMAD.WIDE R22, R23, 0x8, R8 ;  /* 0x0000000817167825 */ /* 0x000fcc00078e0208 */
[----:B------:R-:W5:Y:S02]  /*0f00*/  LDG.E.64.CONSTANT R22, desc[UR4][R22.64] ;  /* 0x0000000416167981 */ /* 0x000f64000c1e9b00 */
.L_x_12:
[----:B------:R-:W-:Y:S05]  /*0f10*/  BSYNC.RECONVERGENT B1 ;  /* 0x0000000000017941 */ /* 0x000fea0003800200 */
.L_x_10:
[----:B--2---:R-:W-:-:S05]  /*0f20*/  IMAD.WIDE R18, R4, 0x8, R12 ;  /* 0x0000000804127825 */ /* 0x004fca00078e020c */
[----:B------:R-:W2:Y:S02]  /*0f30*/  LDG.E.64.CONSTANT R20, desc[UR4][R18.64] ;  /* 0x0000000412147981 */ /* 0x000ea4000c1e9b00 */
[----:B--2--5:R-:W-:Y:S02]  /*0f40*/  DFMA R20, R20, R22, R24 ;  /* 0x000000161414722b */ /* 0x024fe40000000018 */
[----:B------:R-:W2:Y:S01]  /*0f50*/  LDG.E.CONSTANT R22, desc[UR4][R16.64+-0x4] ;  /* 0xfffffc0410167981 */ /* 0x000ea2000c1e9900 */
[----:B------:R-:W-:Y:S01]  /*0f60*/  BSSY.RECONVERGENT B1, `(.L_x_14) ;  /* 0x0000019000017945 */ /* 0x000fe20003800200 */
[C---:B--2---:R-:W-:Y:S02]  /*0f70*/  ISETP.GE.AND P0, PT, R22.reuse, R27, PT ;  /* 0x0000001b1600720c */ /* 0x044fe40003f06270 */
        /* <DEDUP_REMOVED lines=13> */
[----:B------:R-:W-:-:S06]  /*1050*/  IMAD.WIDE R24, R25, 0x8, R8 ;  /* 0x0000000819187825 */ /* 0x000fcc00078e0208 */
[----:B------:R-:W5:Y:S01]  /*1060*/  LDG.E.64.CONSTANT R24, desc[UR4][R24.64] ;  /* 0x0000000418187981 */ /* 0x000f62000c1e9b00 */
[----:B------:R-:W-:Y:S05]  /*1070*/  BRA `(.L_x_17) ;  /* 0x00000000001c7947 */ /* 0x000fea0003800000 */
.L_x_16:
[----:B------:R-:W-:-:S04]  /*1080*/  IMAD.IADD R25, R5, 0x1, R22 ;  /* 0x0000000105197824 */ /* 0x000fc800078e0216 */
[----:B0-----:R-:W-:-:S06]  /*1090*/  IMAD.WIDE R24, R25, 0x8, R10 ;  /* 0x0000000819187825 */ /* 0x001fcc00078e020a */
[----:B------:R-:W5:Y:S01]  /*10a0*/  LDG.E.64.CONSTANT R24, desc[UR4][R24.64] ;  /* 0x0000000418187981 */ /* 0x000f62000c1e9b00 */
[----:B------:R-:W-:Y:S05]  /*10b0*/  BRA `(.L_x_17) ;  /* 0x00000000000c7947 */ /* 0x000fea0003800000 */
.L_x_15:
[----:B------:R-:W-:-:S04]  /*10c0*/  IMAD.IADD R25, R22, 0x1, -R2 ;  /* 0x0000000116197824 */ /* 0x000fc800078e0a02 */
[----:B----4-:R-:W-:-:S06]  /*10d0*/  IMAD.WIDE R24, R25, 0x8, R6 ;  /* 0x0000000819187825 */ /* 0x010fcc00078e0206 */
[----:B------:R-:W5:Y:S02]  /*10e0*/  LDG.E.64.CONSTANT R24, desc[UR4][R24.64] ;  /* 0x0000000418187981 */ /* 0x000f64000c1e9b00 */
.L_x_17:
[----:B------:R-:W-:Y:S05]  /*10f0*/  BSYNC.RECONVERGENT B1 ;  /* 0x0000000000017941 */ /* 0x000fea0003800200 */
.L_x_14:
        /* <DEDUP_REMOVED lines=21> */
.L_x_20:
[----:B------:R-:W-:-:S04]  /*1250*/  IMAD.IADD R23, R5, 0x1, R24 ;  /* 0x0000000105177824 */ /* 0x000fc800078e0218 */
[----:B0-----:R-:W-:-:S06]  /*1260*/  IMAD.WIDE R22, R23, 0x8, R10 ;  /* 0x0000000817167825 */ /* 0x001fcc00078e020a */
[----:B------:R-:W5:Y:S01]  /*1270*/  LDG.E.64.CONSTANT R22, desc[UR4][R22.64] ;  /* 0x0000000416167981 */ /* 0x000f62000c1e9b00 */
[----:B------:R-:W-:Y:S05]  /*1280*/  BRA `(.L_x_21) ;  /* 0x00000000000c7947 */ /* 0x000fea0003800000 */
.L_x_19:
[----:B------:R-:W-:-:S04]  /*1290*/  IMAD.IADD R23, R24, 0x1, -R2 ;  /* 0x0000000118177824 */ /* 0x000fc800078e0a02 */
[----:B----4-:R-:W-:-:S06]  /*12a0*/  IMAD.WIDE R22, R23, 0x8, R6 ;  /* 0x0000000817167825 */ /* 0x010fcc00078e0206 */
[----:B------:R-:W5:Y:S02]  /*12b0*/  LDG.E.64.CONSTANT R22, desc[UR4][R22.64] ;  /* 0x0000000416167981 */ /* 0x000f64000c1e9b00 */
.L_x_21:
[----:B------:R-:W-:Y:S05]  /*12c0*/  BSYNC.RECONVERGENT B1 ;  /* 0x0000000000017941 */ /* 0x000fea0003800200 */
.L_x_18:
        /* <DEDUP_REMOVED lines=21> */
.L_x_24:
[----:B------:R-:W-:-:S04]  /*1420*/  IMAD.IADD R17, R5, 0x1, R20 ;  /* 0x0000000105117824 */ /* 0x000fc800078e0214 */
[----:B0-----:R-:W-:-:S06]  /*1430*/  IMAD.WIDE R16, R17, 0x8, R10 ;  /* 0x0000000811107825 */ /* 0x001fcc00078e020a */
[----:B------:R-:W5:Y:S01]  /*1440*/  LDG.E.64.CONSTANT R16, desc[UR4][R16.64] ;  /* 0x0000000410107981 */ /* 0x000f62000c1e9b00 */
[----:B------:R-:W-:Y:S05]  /*1450*/  BRA `(.L_x_25) ;  /* 0x00000000000c7947 */ /* 0x000fea0003800000 */
.L_x_23:
[----:B------:R-:W-:-:S04]  /*1460*/  IMAD.IADD R17, R20, 0x1, -R2 ;  /* 0x0000000114117824 */ /* 0x000fc800078e0a02 */
[----:B----4-:R-:W-:-:S06]  /*1470*/  IMAD.WIDE R16, R17, 0x8, R6 ;  /* 0x0000000811107825 */ /* 0x010fcc00078e0206 */
[----:B------:R-:W5:Y:S02]  /*1480*/  LDG.E.64.CONSTANT R16, desc[UR4][R16.64] ;  /* 0x0000000410107981 */ /* 0x000f64000c1e9b00 */
.L_x_25:
[----:B------:R-:W-:Y:S05]  /*1490*/  BSYNC.RECONVERGENT B1 ;  /* 0x0000000000017941 */ /* 0x000fea0003800200 */
.L_x_22:
[----:B------:R-:W2:Y:S01]  /*14a0*/  LDG.E.64.CONSTANT R18, desc[UR4][R18.64+0x18] ;  /* 0x0000180412127981 */ /* 0x000ea2000c1e9b00 */
[----:B------:R-:W-:Y:S01]  /*14b0*/  VIADD R4, R4, 0x4 ;  /* 0x0000000404047836 */ /* 0x000fe20000000000 */
[----:B--2--5:R-:W-:Y:S01]  /*14c0*/  DFMA R24, R18, R16, R24 ;  /* 0x000000101218722b */ /* 0x024fe20000000018 */
[----:B------:R-:W-:Y:S10]  /*14d0*/  @P1 BRA `(.L_x_26) ;  /* 0xfffffff800141947 */ /* 0x000ff4000383ffff */
.L_x_2:
[----:B------:R-:W-:Y:S05]  /*14e0*/  BSYNC.RECONVERGENT B0 ;  /* 0x0000000000007941 */ /* 0x000fea0003800200 */
.L_x_0:
[----:B------:R-:W5:Y:S02]  /*14f0*/  LDC.64 R2, c[0x0][0x3b0] ;  /* 0x0000ec00ff027b82 */ /* 0x000f640000000a00 */
[----:B-----5:R-:W-:-:S05]  /*1500*/  IMAD.WIDE R28, R28, 0x8, R2 ;  /* 0x000000081c1c7825 */ /* 0x020fca00078e0202 */
[----:B------:R-:W-:Y:S01]  /*1510*/  STG.E.64 desc[UR4][R28.64], R24 ;  /* 0x000000181c007986 */ /* 0x000fe2000c101b04 */
[----:B------:R-:W-:Y:S05]  /*1520*/  EXIT ;  /* 0x000000000000794d */ /* 0x000fea0003800000 */
.L_x_27:
[----:B------:R-:W-:-:S00]  /*1530*/  BRA `(.L_x_27) ;  /* 0xfffffffc00fc7947 */ /* 0x000fc0000383ffff */
[----:B------:R-:W-:-:S00]  /*1540*/  NOP ;  /* 0x0000000000007918 */ /* 0x000fc00000000000 */
        /* <DEDUP_REMOVED lines=11> */
.L_x_28:


//--------------------- .nv.shared.reserved.0     --------------------------
	.section	.nv.shared.reserved.0,"aw",@nobits
	.weak		__nv_reservedSMEM_offset_0_alias
	.size		__nv_reservedSMEM_offset_0_alias, 0, 64
	.other		__nv_reservedSMEM_offset_0_alias,@"STO_CUDA_RESERVED_SHARED STV_DEFAULT"
__nv_reservedSMEM_offset_0_alias:
	.zero		0
	.zero		64


//--------------------- .nv.constant0._Z39stencil7_csr_partitioned_halo_kernel_3dPKiS0_PKdS2_S2_S2_Pdiiii --------------------------
	.section	.nv.constant0._Z39stencil7_csr_partitioned_halo_kernel_3dPKiS0_PKdS2_S2_S2_Pdiiii,"a",@progbits
	.sectionflags	@""
	.align	4
.nv.constant0._Z39stencil7_csr_partitioned_halo_kernel_3dPKiS0_PKdS2_S2_S2_Pdiiii:
	.zero		968


//--------------------- SYMBOLS --------------------------

	.type		.nv.reservedSmem.offset0,@object
	.size		.nv.reservedSmem.offset0,0x4
